//
// Generated by NVIDIA NVVM Compiler
//
// Compiler Build ID: CL-36424714
// Cuda compilation tools, release 13.0, V13.0.88
// Based on NVVM 20.0.0
//

.version 9.0
.target sm_100
.address_size 64

	// .globl	_Z9char_freqPcPil

.visible .entry _Z9char_freqPcPil(
	.param .u64 .ptr .align 1 _Z9char_freqPcPil_param_0,
	.param .u64 .ptr .align 1 _Z9char_freqPcPil_param_1,
	.param .u64 _Z9char_freqPcPil_param_2
)
{
	.reg .pred 	%p<2>;
	.reg .b32 	%r<7>;
	.reg .b64 	%rd<10>;

	ld.param.u64 	%rd2, [_Z9char_freqPcPil_param_0];
	ld.param.u64 	%rd3, [_Z9char_freqPcPil_param_1];
	ld.param.u64 	%rd4, [_Z9char_freqPcPil_param_2];
	mov.u32 	%r1, %tid.x;
	mov.u32 	%r2, %ctaid.x;
	mov.u32 	%r3, %ntid.x;
	mad.lo.s32 	%r4, %r2, %r3, %r1;
	cvt.u64.u32 	%rd1, %r4;
	setp.le.s64 	%p1, %rd4, %rd1;
	@%p1 bra 	$L__BB0_2;
	cvta.to.global.u64 	%rd5, %rd2;
	cvta.to.global.u64 	%rd6, %rd3;
	add.s64 	%rd7, %rd5, %rd1;
	ld.global.s8 	%r5, [%rd7];
	mul.wide.s32 	%rd8, %r5, 4;
	add.s64 	%rd9, %rd6, %rd8;
	atom.global.add.u32 	%r6, [%rd9], 1;
$L__BB0_2:
	ret;

}


// ===== COMPILED SASS (sm_100) =====

	.target	sm_100

	.elftype	@"ET_EXEC"


//--------------------- .note.nv.tkinfo           --------------------------
	.section	.note.nv.tkinfo,"",@"SHT_NOTE"
	.sectionflags	@"SHF_NOTE_NV_TKINFO"
	.tkinfo
        /*0018*/ 	.word	0x00000002
        /*0030*/ 	.string	""
        /*0030*/ 	.string	"ptxas"
        /*0030*/ 	.string	"Cuda compilation tools, release 13.0, V13.0.88"
        /*0030*/ 	.string	"Build cuda_13.0.r13.0/compiler.36424714_0"
        /*0030*/ 	.string	"-arch sm_100 -m 64 "



//--------------------- .note.nv.cuinfo           --------------------------
	.section	.note.nv.cuinfo,"",@"SHT_NOTE"
	.sectionflags	@"SHF_NOTE_NV_CUINFO"
        /*0018*/ 	.short	0x0002
        /*001a*/ 	.short	0x0064
        /*001c*/ 	.short	0x0082
	.zero		2


//--------------------- .nv.info                  --------------------------
	.section	.nv.info,"",@"SHT_CUDA_INFO"
	.align	4


	//----- nvinfo : EIATTR_REGCOUNT
	.align		4
        /*0000*/ 	.byte	0x04, 0x2f
        /*0002*/ 	.short	(.L_1 - .L_0)
	.align		4
.L_0:
        /*0004*/ 	.word	index@(_Z9char_freqPcPil)
        /*0008*/ 	.word	0x0000000a


	//----- nvinfo : EIATTR_FRAME_SIZE
	.align		4
.L_1:
        /*000c*/ 	.byte	0x04, 0x11
        /*000e*/ 	.short	(.L_3 - .L_2)
	.align		4
.L_2:
        /*0010*/ 	.word	index@(_Z9char_freqPcPil)
        /*0014*/ 	.word	0x00000000


	//----- nvinfo : EIATTR_MIN_STACK_SIZE
	.align		4
.L_3:
        /*0018*/ 	.byte	0x04, 0x12
        /*001a*/ 	.short	(.L_5 - .L_4)
	.align		4
.L_4:
        /*001c*/ 	.word	index@(_Z9char_freqPcPil)
        /*0020*/ 	.word	0x00000000
.L_5:


//--------------------- .nv.compat                --------------------------
	.section	.nv.compat,"",@"SHT_CUDA_COMPAT_INFO"
	.align	4
        /*0000*/ 	.byte	0x02, 0x09, 0x00, 0x00, 0x02, 0x02, 0x01, 0x00, 0x02, 0x05, 0x05, 0x00, 0x03, 0x07, 0x01, 0x01
        /*0010*/ 	.byte	0x02, 0x03, 0x00, 0x00, 0x02, 0x06, 0x01, 0x00, 0x04, 0x0b, 0x08, 0x00, 0x09, 0x00, 0x00, 0x00
        /*0020*/ 	.byte	0x00, 0x00, 0x00, 0x00


//--------------------- .nv.info._Z9char_freqPcPil --------------------------
	.section	.nv.info._Z9char_freqPcPil,"",@"SHT_CUDA_INFO"
	.sectionflags	@""
	.align	4


	//----- nvinfo : EIATTR_CUDA_API_VERSION
	.align		4
        /*0000*/ 	.byte	0x04, 0x37
        /*0002*/ 	.short	(.L_7 - .L_6)
.L_6:
        /*0004*/ 	.word	0x00000082


	//----- nvinfo : EIATTR_KPARAM_INFO
	.align		4
.L_7:
        /*0008*/ 	.byte	0x04, 0x17
        /*000a*/ 	.short	(.L_9 - .L_8)
.L_8:
        /*000c*/ 	.word	0x00000000
        /*0010*/ 	.short	0x0002
        /*0012*/ 	.short	0x0010
        /*0014*/ 	.byte	0x00, 0xf0, 0x21, 0x00


	//----- nvinfo : EIATTR_KPARAM_INFO
	.align		4
.L_9:
        /*0018*/ 	.byte	0x04, 0x17
        /*001a*/ 	.short	(.L_11 - .L_10)
.L_10:
        /*001c*/ 	.word	0x00000000
        /*0020*/ 	.short	0x0001
        /*0022*/ 	.short	0x0008
        /*0024*/ 	.byte	0x00, 0xf5, 0x21, 0x00


	//----- nvinfo : EIATTR_KPARAM_INFO
	.align		4
.L_11:
        /*0028*/ 	.byte	0x04, 0x17
        /*002a*/ 	.short	(.L_13 - .L_12)
.L_12:
        /*002c*/ 	.word	0x00000000
        /*0030*/ 	.short	0x0000
        /*0032*/ 	.short	0x0000
        /*0034*/ 	.byte	0x00, 0xf5, 0x21, 0x00


	//----- nvinfo : EIATTR_SPARSE_MMA_MASK
	.align		4
.L_13:
        /*0038*/ 	.byte	0x03, 0x50
        /*003a*/ 	.short	0x0000


	//----- nvinfo : EIATTR_MAXREG_COUNT
	.align		4
        /*003c*/ 	.byte	0x03, 0x1b
        /*003e*/ 	.short	0x00ff


	//----- nvinfo : EIATTR_MERCURY_ISA_VERSION
	.align		4
        /*0040*/ 	.byte	0x03, 0x5f
        /*0042*/ 	.short	0x0101


	//----- nvinfo : EIATTR_VRC_CTA_INIT_COUNT
	.align		4
        /*0044*/ 	.byte	0x02, 0x4a
	.zero		1
	.zero		1


	//----- nvinfo : EIATTR_EXIT_INSTR_OFFSETS
	.align		4
        /*0048*/ 	.byte	0x04, 0x1c
        /*004a*/ 	.short	(.L_15 - .L_14)


	//   ....[0]....
.L_14:
        /*004c*/ 	.word	0x00000080


	//   ....[1]....
        /*0050*/ 	.word	0x00000120


	//----- nvinfo : EIATTR_CBANK_PARAM_SIZE
	.align		4
.L_15:
        /*0054*/ 	.byte	0x03, 0x19
        /*0056*/ 	.short	0x0018


	//----- nvinfo : EIATTR_PARAM_CBANK
	.align		4
        /*0058*/ 	.byte	0x04, 0x0a
        /*005a*/ 	.short	(.L_17 - .L_16)
	.align		4
.L_16:
        /*005c*/ 	.word	index@(.nv.constant0._Z9char_freqPcPil)
        /*0060*/ 	.short	0x0380
        /*0062*/ 	.short	0x0018


	//----- nvinfo : EIATTR_SW_WAR
	.align		4
.L_17:
        /*0064*/ 	.byte	0x04, 0x36
        /*0066*/ 	.short	(.L_19 - .L_18)
.L_18:
        /*0068*/ 	.word	0x00000008
.L_19:


//--------------------- .nv.callgraph             --------------------------
	.section	.nv.callgraph,"",@"SHT_CUDA_CALLGRAPH"
	.align	4
	.sectionentsize	8
	.align		4
        /*0000*/ 	.word	0x00000000
	.align		4
        /*0004*/ 	.word	0xffffffff
	.align		4
        /*0008*/ 	.word	0x00000000
	.align		4
        /*000c*/ 	.word	0xfffffffe
	.align		4
        /*0010*/ 	.word	0x00000000
	.align		4
        /*0014*/ 	.word	0xfffffffd
	.align		4
        /*0018*/ 	.word	0x00000000
	.align		4
        /*001c*/ 	.word	0xfffffffc


//--------------------- .text._Z9char_freqPcPil   --------------------------
	.section	.text._Z9char_freqPcPil,"ax",@progbits
	.align	128
        .global         _Z9char_freqPcPil
        .type           _Z9char_freqPcPil,@function
        .size           _Z9char_freqPcPil,(.L_x_1 - _Z9char_freqPcPil)
        .other          _Z9char_freqPcPil,@"STO_CUDA_ENTRY STV_DEFAULT"
_Z9char_freqPcPil:
.text._Z9char_freqPcPil:
[----:B------:R-:W-:Y:S01]  /*0000*/  LDC R1, c[0x0][0x37c] ;  /* 0x0000df00ff017b82 */ /* 0x000fe20000000800 */
[----:B------:R-:W0:Y:S07]  /*0010*/  S2R R4, SR_TID.X ;  /* 0x0000000000047919 */ /* 0x000e2e0000002100 */
[----:B------:R-:W0:Y:S01]  /*0020*/  S2UR UR4, SR_CTAID.X ;  /* 0x00000000000479c3 */ /* 0x000e220000002500 */
[----:B------:R-:W1:Y:S07]  /*0030*/  LDCU.64 UR6, c[0x0][0x390] ;  /* 0x00007200ff0677ac */ /* 0x000e6e0008000a00 */
[----:B------:R-:W0:Y:S02]  /*0040*/  LDC R3, c[0x0][0x360] ;  /* 0x0000d800ff037b82 */ /* 0x000e240000000800 */
[----:B0-----:R-:W-:-:S05]  /*0050*/  IMAD R4, R3, UR4, R4 ;  /* 0x0000000403047c24 */ /* 0x001fca000f8e0204 */
[----:B-1----:R-:W-:-:S04]  /*0060*/  ISETP.GE.U32.AND P0, PT, R4, UR6, PT ;  /* 0x0000000604007c0c */ /* 0x002fc8000bf06070 */
[----:B------:R-:W-:-:S13]  /*0070*/  ISETP.GE.AND.EX P0, PT, RZ, UR7, PT, P0 ;  /* 0x00000007ff007c0c */ /* 0x000fda000bf06300 */
[----:B------:R-:W-:Y:S05]  /*0080*/  @P0 EXIT ;  /* 0x000000000000094d */ /* 0x000fea0003800000 */
[----:B------:R-:W0:Y:S01]  /*0090*/  LDCU.64 UR6, c[0x0][0x380] ;  /* 0x00007000ff0677ac */ /* 0x000e220008000a00 */
[----:B------:R-:W1:Y:S01]  /*00a0*/  LDC.64 R2, c[0x0][0x388] ;  /* 0x0000e200ff027b82 */ /* 0x000e620000000a00 */
[----:B------:R-:W2:Y:S01]  /*00b0*/  LDCU.64 UR4, c[0x0][0x358] ;  /* 0x00006b00ff0477ac */ /* 0x000ea20008000a00 */
[----:B0-----:R-:W-:-:S05]  /*00c0*/  IADD3 R4, P0, PT, R4, UR6, RZ ;  /* 0x0000000604047c10 */ /* 0x001fca000ff1e0ff */
[----:B------:R-:W-:-:S06]  /*00d0*/  IMAD.X R5, RZ, RZ, UR7, P0 ;  /* 0x00000007ff057e24 */ /* 0x000fcc00080e06ff */
[----:B--2---:R-:W1:Y:S01]  /*00e0*/  LDG.E.S8 R5, desc[UR4][R4.64] ;  /* 0x0000000404057981 */ /* 0x004e62000c1e1300 */
[----:B------:R-:W-:Y:S02]  /*00f0*/  HFMA2 R7, -RZ, RZ, 0, 5.9604644775390625e-08 ;  /* 0x00000001ff077431 */ /* 0x000fe400000001ff */
[----:B-1----:R-:W-:-:S05]  /*0100*/  IMAD.WIDE R2, R5, 0x4, R2 ;  /* 0x0000000405027825 */ /* 0x002fca00078e0202 */
[----:B------:R-:W-:Y:S01]  /*0110*/  REDG.E.ADD.STRONG.GPU desc[UR4][R2.64], R7 ;  /* 0x000000070200798e */ /* 0x000fe2000c12e104 */
[----:B------:R-:W-:Y:S05]  /*0120*/  EXIT ;  /* 0x000000000000794d */ /* 0x000fea0003800000 */
.L_x_0:
[----:B------:R-:W-:-:S00]  /*0130*/  BRA `(.L_x_0) ;  /* 0xfffffffc00fc7947 */ /* 0x000fc0000383ffff */
[----:B------:R-:W-:-:S00]  /*0140*/  NOP ;  /* 0x0000000000007918 */ /* 0x000fc00000000000 */
        /* <DEDUP_REMOVED lines=11> */
.L_x_1:


//--------------------- .nv.shared.reserved.0     --------------------------
	.section	.nv.shared.reserved.0,"aw",@nobits
	.weak		__nv_reservedSMEM_offset_0_alias
	.size		__nv_reservedSMEM_offset_0_alias, 0, 64
	.other		__nv_reservedSMEM_offset_0_alias,@"STO_CUDA_RESERVED_SHARED STV_DEFAULT"
__nv_reservedSMEM_offset_0_alias:
	.zero		0
	.zero		64


//--------------------- .nv.constant0._Z9char_freqPcPil --------------------------
	.section	.nv.constant0._Z9char_freqPcPil,"a",@progbits
	.sectionflags	@""
	.align	4
.nv.constant0._Z9char_freqPcPil:
	.zero		920


//--------------------- SYMBOLS --------------------------

	.type		.nv.reservedSmem.offset0,@object
	.size		.nv.reservedSmem.offset0,0x4
